	.headerflags	@"EF_CUDA_TEXMODE_UNIFIED EF_CUDA_64BIT_ADDRESS EF_CUDA_ACCELERATORS EF_CUDA_SM90 EF_CUDA_VIRTUAL_SM(EF_CUDA_SM90)"
	.elftype	@"ET_EXEC"


//--------------------- .nv.info                  --------------------------
	.section	.nv.info,"",@"SHT_CUDA_INFO"
	.align	4


	//----- nvinfo : EIATTR_REGCOUNT
	.align		4
        /*0000*/ 	.byte	0x04, 0x2f
        /*0002*/ 	.short	(.L_3 - .L_2)
	.align		4
.L_2:
        /*0004*/ 	.word	index@(triton_poi_fused__native_batch_norm_legit_no_training_6)
        /*0008*/ 	.word	0x00000020


	//----- nvinfo : EIATTR_MIN_STACK_SIZE
	.align		4
.L_3:
        /*000c*/ 	.byte	0x04, 0x12
        /*000e*/ 	.short	(.L_5 - .L_4)
	.align		4
.L_4:
        /*0010*/ 	.word	index@(triton_poi_fused__native_batch_norm_legit_no_training_6)
        /*0014*/ 	.word	0x00000000


	//----- nvinfo : EIATTR_FRAME_SIZE
	.align		4
.L_5:
        /*0018*/ 	.byte	0x04, 0x11
        /*001a*/ 	.short	(.L_7 - .L_6)
	.align		4
.L_6:
        /*001c*/ 	.word	index@(triton_poi_fused__native_batch_norm_legit_no_training_6)
        /*0020*/ 	.word	0x00000000


	//----- nvinfo : EIATTR_MIN_STACK_SIZE
	.align		4
.L_7:
        /*0024*/ 	.byte	0x04, 0x12
        /*0026*/ 	.short	(.L_9 - .L_8)
	.align		4
.L_8:
        /*0028*/ 	.word	index@(triton_poi_fused__native_batch_norm_legit_no_training_6)
        /*002c*/ 	.word	0x00000000
.L_9:


//--------------------- .nv.info.triton_poi_fused__native_batch_norm_legit_no_training_6 --------------------------
	.section	.nv.info.triton_poi_fused__native_batch_norm_legit_no_training_6,"",@"SHT_CUDA_INFO"
	.sectionflags	@""
	.align	4


	//----- nvinfo : EIATTR_CUDA_API_VERSION
	.align		4
        /*0000*/ 	.byte	0x04, 0x37
        /*0002*/ 	.short	(.L_11 - .L_10)
.L_10:
        /*0004*/ 	.word	0x0000007c


	//----- nvinfo : EIATTR_KPARAM_INFO
	.align		4
.L_11:
        /*0008*/ 	.byte	0x04, 0x17
        /*000a*/ 	.short	(.L_13 - .L_12)
.L_12:
        /*000c*/ 	.word	0x00000000
        /*0010*/ 	.short	0x0007
        /*0012*/ 	.short	0x0034
        /*0014*/ 	.byte	0x00, 0xf0, 0x11, 0x00


	//----- nvinfo : EIATTR_KPARAM_INFO
	.align		4
.L_13:
        /*0018*/ 	.byte	0x04, 0x17
        /*001a*/ 	.short	(.L_15 - .L_14)
.L_14:
        /*001c*/ 	.word	0x00000000
        /*0020*/ 	.short	0x0006
        /*0022*/ 	.short	0x0030
        /*0024*/ 	.byte	0x00, 0xf0, 0x11, 0x00


	//----- nvinfo : EIATTR_KPARAM_INFO
	.align		4
.L_15:
        /*0028*/ 	.byte	0x04, 0x17
        /*002a*/ 	.short	(.L_17 - .L_16)
.L_16:
        /*002c*/ 	.word	0x00000000
        /*0030*/ 	.short	0x0005
        /*0032*/ 	.short	0x0028
        /*0034*/ 	.byte	0x00, 0xf4, 0x21, 0x00


	//----- nvinfo : EIATTR_KPARAM_INFO
	.align		4
.L_17:
        /*0038*/ 	.byte	0x04, 0x17
        /*003a*/ 	.short	(.L_19 - .L_18)
.L_18:
        /*003c*/ 	.word	0x00000000
        /*0040*/ 	.short	0x0004
        /*0042*/ 	.short	0x0020
        /*0044*/ 	.byte	0x00, 0xf4, 0x21, 0x00


	//----- nvinfo : EIATTR_KPARAM_INFO
	.align		4
.L_19:
        /*0048*/ 	.byte	0x04, 0x17
        /*004a*/ 	.short	(.L_21 - .L_20)
.L_20:
        /*004c*/ 	.word	0x00000000
        /*0050*/ 	.short	0x0003
        /*0052*/ 	.short	0x0018
        /*0054*/ 	.byte	0x00, 0xf4, 0x21, 0x00


	//----- nvinfo : EIATTR_KPARAM_INFO
	.align		4
.L_21:
        /*0058*/ 	.byte	0x04, 0x17
        /*005a*/ 	.short	(.L_23 - .L_22)
.L_22:
        /*005c*/ 	.word	0x00000000
        /*0060*/ 	.short	0x0002
        /*0062*/ 	.short	0x0010
        /*0064*/ 	.byte	0x00, 0xf4, 0x21, 0x00


	//----- nvinfo : EIATTR_KPARAM_INFO
	.align		4
.L_23:
        /*0068*/ 	.byte	0x04, 0x17
        /*006a*/ 	.short	(.L_25 - .L_24)
.L_24:
        /*006c*/ 	.word	0x00000000
        /*0070*/ 	.short	0x0001
        /*0072*/ 	.short	0x0008
        /*0074*/ 	.byte	0x00, 0xf4, 0x21, 0x00


	//----- nvinfo : EIATTR_KPARAM_INFO
	.align		4
.L_25:
        /*0078*/ 	.byte	0x04, 0x17
        /*007a*/ 	.short	(.L_27 - .L_26)
.L_26:
        /*007c*/ 	.word	0x00000000
        /*0080*/ 	.short	0x0000
        /*0082*/ 	.short	0x0000
        /*0084*/ 	.byte	0x00, 0xf4, 0x21, 0x00


	//----- nvinfo : EIATTR_SPARSE_MMA_MASK
	.align		4
.L_27:
        /*0088*/ 	.byte	0x03, 0x50
        /*008a*/ 	.short	0x0000


	//----- nvinfo : EIATTR_MAXREG_COUNT
	.align		4
        /*008c*/ 	.byte	0x03, 0x1b
        /*008e*/ 	.short	0x00ff


	//----- nvinfo : EIATTR_EXIT_INSTR_OFFSETS
	.align		4
        /*0090*/ 	.byte	0x04, 0x1c
        /*0092*/ 	.short	(.L_29 - .L_28)


	//   ....[0]....
.L_28:
        /*0094*/ 	.word	0x00000ad0


	//   ....[1]....
        /*0098*/ 	.word	0x00000b50


	//----- nvinfo : EIATTR_REQNTID
	.align		4
.L_29:
        /*009c*/ 	.byte	0x04, 0x10
        /*009e*/ 	.short	(.L_31 - .L_30)
.L_30:
        /*00a0*/ 	.word	0x00000080
        /*00a4*/ 	.word	0x00000001
        /*00a8*/ 	.word	0x00000001


	//----- nvinfo : EIATTR_CBANK_PARAM_SIZE
	.align		4
.L_31:
        /*00ac*/ 	.byte	0x03, 0x19
        /*00ae*/ 	.short	0x0038


	//----- nvinfo : EIATTR_PARAM_CBANK
	.align		4
        /*00b0*/ 	.byte	0x04, 0x0a
        /*00b2*/ 	.short	(.L_33 - .L_32)
	.align		4
.L_32:
        /*00b4*/ 	.word	index@(.nv.constant0.triton_poi_fused__native_batch_norm_legit_no_training_6)
        /*00b8*/ 	.short	0x0210
        /*00ba*/ 	.short	0x0038


	//----- nvinfo : EIATTR_SW_WAR
	.align		4
.L_33:
        /*00bc*/ 	.byte	0x04, 0x36
        /*00be*/ 	.short	(.L_35 - .L_34)
.L_34:
        /*00c0*/ 	.word	0x00000008
.L_35:


//--------------------- .nv.callgraph             --------------------------
	.section	.nv.callgraph,"",@"SHT_CUDA_CALLGRAPH"
	.align	4
	.sectionentsize	8
	.align		4
        /*0000*/ 	.word	0x00000000
	.align		4
        /*0004*/ 	.word	0xffffffff
	.align		4
        /*0008*/ 	.word	0x00000000
	.align		4
        /*000c*/ 	.word	0xfffffffe
	.align		4
        /*0010*/ 	.word	0x00000000
	.align		4
        /*0014*/ 	.word	0xfffffffd
	.align		4
        /*0018*/ 	.word	0x00000000
	.align		4
        /*001c*/ 	.word	0xfffffffc


//--------------------- .nv.constant4             --------------------------
	.section	.nv.constant4,"a",@progbits
	.align	8
	.align		8
.nv.constant4:
        /*0000*/ 	.dword	_$_str
	.align		8
        /*0008*/ 	.dword	_$_str_$_2


//--------------------- .text.triton_poi_fused__native_batch_norm_legit_no_training_6 --------------------------
	.section	.text.triton_poi_fused__native_batch_norm_legit_no_training_6,"ax",@progbits
	.sectionflags	@"SHF_BARRIERS=1"
	.align	128
        .global         triton_poi_fused__native_batch_norm_legit_no_training_6
        .type           triton_poi_fused__native_batch_norm_legit_no_training_6,@function
        .size           triton_poi_fused__native_batch_norm_legit_no_training_6,(.L_x_1 - triton_poi_fused__native_batch_norm_legit_no_training_6)
        .other          triton_poi_fused__native_batch_norm_legit_no_training_6,@"STO_CUDA_ENTRY STV_DEFAULT"
triton_poi_fused__native_batch_norm_legit_no_training_6:
.text.triton_poi_fused__native_batch_norm_legit_no_training_6:
[----:B------:R-:W0:Y:S01]  /*0000*/  LDC R1, c[0x0][0x28] ;  /* 0x00000a00ff017b82 */ /* 0x000e220000000800 */
[----:B------:R-:W1:Y:S07]  /*0010*/  S2R R2, SR_CTAID.Y ;  /* 0x0000000000027919 */ /* 0x000e6e0000002600 */
[----:B------:R-:W2:Y:S01]  /*0020*/  LDC.64 R8, c[0x0][0x220] ;  /* 0x00008800ff087b82 */ /* 0x000ea20000000a00 */
[----:B------:R-:W-:Y:S01]  /*0030*/  CS2R R6, SRZ ;  /* 0x0000000000067805 */ /* 0x000fe2000001ff00 */
[----:B------:R-:W-:Y:S01]  /*0040*/  ULDC.64 UR6, c[0x0][0x208] ;  /* 0x0000820000067ab9 */ /* 0x000fe20000000a00 */
[----:B------:R-:W3:Y:S01]  /*0050*/  S2R R0, SR_TID.X ;  /* 0x0000000000007919 */ /* 0x000ee20000002100 */
[----:B------:R-:W4:Y:S04]  /*0060*/  S2R R11, SR_CTAID.X ;  /* 0x00000000000b7919 */ /* 0x000f280000002500 */
[----:B------:R-:W5:Y:S08]  /*0070*/  LDC.64 R24, c[0x0][0x210] ;  /* 0x00008400ff187b82 */ /* 0x000f700000000a00 */
[----:B------:R-:W4:Y:S01]  /*0080*/  LDC.64 R20, c[0x0][0x218] ;  /* 0x00008600ff147b82 */ /* 0x000f220000000a00 */
[----:B-1----:R-:W-:-:S02]  /*0090*/  IMAD.SHL.U32 R2, R2, 0x20, RZ ;  /* 0x0000002002027824 */ /* 0x002fc400078e00ff */
[----:B---3--:R-:W-:-:S05]  /*00a0*/  IMAD.SHL.U32 R3, R0, 0x4, RZ ;  /* 0x0000000400037824 */ /* 0x008fca00078e00ff */
[----:B------:R-:W-:-:S04]  /*00b0*/  LOP3.LUT R3, R2, 0x1c, R3, 0xf8, !PT ;  /* 0x0000001c02037812 */ /* 0x000fc800078ef803 */
[----:B------:R-:W-:Y:S02]  /*00c0*/  SHF.R.S32.HI R4, RZ, 0x1f, R3 ;  /* 0x0000001fff047819 */ /* 0x000fe40000011403 */
[----:B------:R-:W-:Y:S02]  /*00d0*/  ISETP.GE.AND P0, PT, R3, 0x200, PT ;  /* 0x000002000300780c */ /* 0x000fe40003f06270 */
[----:B------:R-:W-:-:S04]  /*00e0*/  LEA.HI R10, R4, R3, RZ, 0x7 ;  /* 0x00000003040a7211 */ /* 0x000fc800078f38ff */
[----:B------:R-:W-:-:S04]  /*00f0*/  LOP3.LUT R4, R10, 0xffffff80, RZ, 0xc0, !PT ;  /* 0xffffff800a047812 */ /* 0x000fc800078ec0ff */
[----:B------:R-:W-:Y:S02]  /*0100*/  IADD3 R23, R3, -R4, RZ ;  /* 0x8000000403177210 */ /* 0x000fe40007ffe0ff */
[----:B------:R-:W-:-:S03]  /*0110*/  CS2R R4, SRZ ;  /* 0x0000000000047805 */ /* 0x000fc6000001ff00 */
[----:B--2---:R-:W-:-:S05]  /*0120*/  IMAD.WIDE R8, R23, 0x4, R8 ;  /* 0x0000000417087825 */ /* 0x004fca00078e0208 */
[----:B------:R1:W2:Y:S01]  /*0130*/  @!P0 LDG.E.EL.128 R4, desc[UR6][R8.64] ;  /* 0x0000000608048981 */ /* 0x0002a2000c2e1d00 */
[----:B----4-:R-:W-:Y:S01]  /*0140*/  IMAD.SHL.U32 R3, R11, 0x20, RZ ;  /* 0x000000200b037824 */ /* 0x010fe200078e00ff */
[----:B------:R-:W-:Y:S01]  /*0150*/  SHF.R.U32.HI R12, RZ, 0x3, R0 ;  /* 0x00000003ff0c7819 */ /* 0x000fe20000011600 */
[----:B------:R-:W-:-:S03]  /*0160*/  IMAD.SHL.U32 R11, R10, 0x40, RZ ;  /* 0x000000400a0b7824 */ /* 0x000fc600078e00ff */
[----:B------:R-:W-:Y:S02]  /*0170*/  SGXT.U32 R10, R12, 0x4 ;  /* 0x000000040c0a781a */ /* 0x000fe40000000000 */
[----:B------:R-:W-:Y:S02]  /*0180*/  LOP3.LUT R12, R11, 0xffffe000, RZ, 0xc0, !PT ;  /* 0xffffe0000b0c7812 */ /* 0x000fe400078ec0ff */
[----:B------:R-:W-:Y:S02]  /*0190*/  LOP3.LUT R11, R3, 0x10, R10, 0xfe, !PT ;  /* 0x00000010030b7812 */ /* 0x000fe400078efe0a */
[----:B------:R-:W-:Y:S02]  /*01a0*/  CS2R R16, SRZ ;  /* 0x0000000000107805 */ /* 0x000fe4000001ff00 */
[----:B------:R-:W-:Y:S02]  /*01b0*/  IADD3 R13, R23, R12, RZ ;  /* 0x0000000c170d7210 */ /* 0x000fe40007ffe0ff */
[----:B------:R-:W-:-:S02]  /*01c0*/  CS2R R18, SRZ ;  /* 0x0000000000127805 */ /* 0x000fc4000001ff00 */
[----:B------:R-:W-:Y:S02]  /*01d0*/  LOP3.LUT R12, R3, R10, RZ, 0xfc, !PT ;  /* 0x0000000a030c7212 */ /* 0x000fe400078efcff */
[----:B------:R-:W-:Y:S02]  /*01e0*/  CS2R R14, SRZ ;  /* 0x00000000000e7805 */ /* 0x000fe4000001ff00 */
[C---:B------:R-:W-:Y:S01]  /*01f0*/  ISETP.LT.AND P2, PT, R11.reuse, 0x40, !P0 ;  /* 0x000000400b00780c */ /* 0x040fe20004741270 */
[--C-:B------:R-:W-:Y:S01]  /*0200*/  IMAD R27, R11, 0x80, R13.reuse ;  /* 0x000000800b1b7824 */ /* 0x100fe200078e020d */
[C---:B------:R-:W-:Y:S01]  /*0210*/  ISETP.LT.AND P1, PT, R12.reuse, 0x40, !P0 ;  /* 0x000000400c00780c */ /* 0x040fe20004721270 */
[----:B------:R-:W-:Y:S01]  /*0220*/  IMAD R13, R12, 0x80, R13 ;  /* 0x000000800c0d7824 */ /* 0x000fe200078e020d */
[----:B-1----:R-:W-:Y:S01]  /*0230*/  CS2R R8, SRZ ;  /* 0x0000000000087805 */ /* 0x002fe2000001ff00 */
[----:B-----5:R-:W-:Y:S01]  /*0240*/  IMAD.WIDE R26, R27, 0x4, R24 ;  /* 0x000000041b1a7825 */ /* 0x020fe200078e0218 */
[----:B------:R-:W-:-:S03]  /*0250*/  CS2R R10, SRZ ;  /* 0x00000000000a7805 */ /* 0x000fc6000001ff00 */
[----:B------:R-:W-:Y:S01]  /*0260*/  IMAD.WIDE R24, R13, 0x4, R24 ;  /* 0x000000040d187825 */ /* 0x000fe200078e0218 */
[----:B------:R-:W-:-:S03]  /*0270*/  CS2R R12, SRZ ;  /* 0x00000000000c7805 */ /* 0x000fc6000001ff00 */
[C---:B0-----:R-:W-:Y:S01]  /*0280*/  IMAD.WIDE R20, R23.reuse, 0x4, R20 ;  /* 0x0000000417147825 */ /* 0x041fe200078e0214 */
[----:B------:R-:W3:Y:S04]  /*0290*/  @P2 LDG.E.EL.128 R8, desc[UR6][R26.64] ;  /* 0x000000061a082981 */ /* 0x000ee8000c2e1d00 */
[----:B------:R0:W3:Y:S04]  /*02a0*/  @!P0 LDG.E.EL.128 R12, desc[UR6][R20.64] ;  /* 0x00000006140c8981 */ /* 0x0000e8000c2e1d00 */
[----:B------:R3:W4:Y:S01]  /*02b0*/  @P1 LDG.E.EL.128 R16, desc[UR6][R24.64] ;  /* 0x0000000618101981 */ /* 0x000722000c2e1d00 */
[----:B0-----:R-:W0:Y:S02]  /*02c0*/  LDC.64 R20, c[0x0][0x230] ;  /* 0x00008c00ff147b82 */ /* 0x001e240000000a00 */
[----:B0-----:R-:W-:-:S04]  /*02d0*/  IMAD.WIDE R20, R23, 0x4, R20 ;  /* 0x0000000417147825 */ /* 0x001fc800078e0214 */
[----:B--2---:R-:W-:Y:S01]  /*02e0*/  FADD R4, R4, 9.9999997473787516356e-06 ;  /* 0x3727c5ac04047421 */ /* 0x004fe20000000000 */
[----:B------:R-:W-:Y:S01]  /*02f0*/  FADD R5, R5, 9.9999997473787516356e-06 ;  /* 0x3727c5ac05057421 */ /* 0x000fe20000000000 */
[----:B------:R-:W-:Y:S02]  /*0300*/  FADD R6, R6, 9.9999997473787516356e-06 ;  /* 0x3727c5ac06067421 */ /* 0x000fe40000000000 */
[----:B------:R-:W0:Y:S08]  /*0310*/  MUFU.SQRT R26, R4 ;  /* 0x00000004001a7308 */ /* 0x000e300000002000 */
[----:B------:R1:W2:Y:S01]  /*0320*/  MUFU.SQRT R27, R5 ;  /* 0x00000005001b7308 */ /* 0x0002a20000002000 */
[----:B0-----:R-:W-:-:S07]  /*0330*/  FSETP.GT.AND P1, PT, R26, 8.50705917302346158658e+37, PT ;  /* 0x7e8000001a00780b */ /* 0x001fce0003f24000 */
[----:B------:R-:W0:Y:S01]  /*0340*/  MUFU.SQRT R29, R6 ;  /* 0x00000006001d7308 */ /* 0x000e220000002000 */
[C---:B------:R-:W-:Y:S01]  /*0350*/  FSETP.GEU.AND P4, PT, R26.reuse, 1.175494350822287508e-38, PT ;  /* 0x008000001a00780b */ /* 0x040fe20003f8e000 */
[----:B-1----:R-:W1:Y:S01]  /*0360*/  LDC.64 R4, c[0x0][0x228] ;  /* 0x00008a00ff047b82 */ /* 0x002e620000000a00 */
[C---:B--2---:R-:W-:Y:S02]  /*0370*/  FSETP.GT.AND P2, PT, R27.reuse, 8.50705917302346158658e+37, PT ;  /* 0x7e8000001b00780b */ /* 0x044fe40003f44000 */
[----:B------:R-:W-:Y:S01]  /*0380*/  FSETP.GEU.AND P5, PT, R27, 1.175494350822287508e-38, PT ;  /* 0x008000001b00780b */ /* 0x000fe20003fae000 */
[----:B------:R-:W-:Y:S01]  /*0390*/  @P1 FMUL R26, R26, 0.25 ;  /* 0x3e8000001a1a1820 */ /* 0x000fe20000400000 */
[----:B---3--:R-:W-:Y:S01]  /*03a0*/  FADD R24, -R14, R10 ;  /* 0x0000000a0e187221 */ /* 0x008fe20000000100 */
[----:B0-----:R-:W-:-:S06]  /*03b0*/  FSETP.GT.AND P3, PT, R29, 8.50705917302346158658e+37, PT ;  /* 0x7e8000001d00780b */ /* 0x001fcc0003f64000 */
[----:B------:R-:W-:Y:S01]  /*03c0*/  @!P4 FMUL R26, R26, 16777216 ;  /* 0x4b8000001a1ac820 */ /* 0x000fe20000400000 */
[----:B------:R-:W-:Y:S01]  /*03d0*/  FSETP.GEU.AND P6, PT, R29, 1.175494350822287508e-38, PT ;  /* 0x008000001d00780b */ /* 0x000fe20003fce000 */
[----:B----4-:R-:W-:Y:S01]  /*03e0*/  FADD R22, -R15, R19 ;  /* 0x000000130f167221 */ /* 0x010fe20000000100 */
[----:B------:R-:W-:Y:S01]  /*03f0*/  HFMA2.MMA R19, -RZ, RZ, 1.625, 0 ;  /* 0x3e800000ff137435 */ /* 0x000fe200000001ff */
[----:B------:R-:W-:Y:S01]  /*0400*/  @P2 FMUL R27, R27, 0.25 ;  /* 0x3e8000001b1b2820 */ /* 0x000fe20000400000 */
[----:B------:R-:W-:Y:S01]  /*0410*/  FADD R25, -R13, R9 ;  /* 0x000000090d197221 */ /* 0x000fe20000000100 */
[----:B------:R-:W0:Y:S01]  /*0420*/  MUFU.RCP R26, R26 ;  /* 0x0000001a001a7308 */ /* 0x000e220000001000 */
[----:B------:R-:W-:Y:S01]  /*0430*/  FADD R18, -R14, R18 ;  /* 0x000000120e127221 */ /* 0x000fe20000000100 */
[----:B------:R-:W-:Y:S01]  /*0440*/  @!P5 FMUL R27, R27, 16777216 ;  /* 0x4b8000001b1bd820 */ /* 0x000fe20000400000 */
[----:B------:R-:W-:Y:S01]  /*0450*/  FADD R6, -R15, R11 ;  /* 0x0000000b0f067221 */ /* 0x000fe20000000100 */
[----:B------:R-:W-:Y:S01]  /*0460*/  FADD R17, -R13, R17 ;  /* 0x000000110d117221 */ /* 0x000fe20000000100 */
[C---:B------:R-:W-:Y:S01]  /*0470*/  FADD R28, -R12.reuse, R8 ;  /* 0x000000080c1c7221 */ /* 0x040fe20000000100 */
[----:B------:R-:W-:Y:S01]  /*0480*/  @P3 FMUL R29, R29, 0.25 ;  /* 0x3e8000001d1d3820 */ /* 0x000fe20000400000 */
[C---:B------:R-:W-:Y:S01]  /*0490*/  FSEL R9, R19.reuse, 1, P1 ;  /* 0x3f80000013097808 */ /* 0x040fe20000800000 */
[----:B------:R-:W2:Y:S01]  /*04a0*/  MUFU.RCP R27, R27 ;  /* 0x0000001b001b7308 */ /* 0x000ea20000001000 */
[----:B------:R-:W-:Y:S01]  /*04b0*/  FSEL R14, R19, 1, P2 ;  /* 0x3f800000130e7808 */ /* 0x000fe20001000000 */
[----:B------:R-:W-:Y:S01]  /*04c0*/  @!P6 FMUL R29, R29, 16777216 ;  /* 0x4b8000001d1de820 */ /* 0x000fe20000400000 */
[----:B------:R-:W-:Y:S01]  /*04d0*/  FSEL R11, R19, 1, P3 ;  /* 0x3f800000130b7808 */ /* 0x000fe20001800000 */
[----:B------:R-:W-:Y:S01]  /*04e0*/  @!P4 FMUL R9, R9, 16777216 ;  /* 0x4b8000000909c820 */ /* 0x000fe20000400000 */
[----:B------:R-:W-:Y:S01]  /*04f0*/  FADD R16, -R12, R16 ;  /* 0x000000100c107221 */ /* 0x000fe20000000100 */
[----:B------:R-:W-:Y:S01]  /*0500*/  @!P5 FMUL R14, R14, 16777216 ;  /* 0x4b8000000e0ed820 */ /* 0x000fe20000400000 */
[----:B-1----:R-:W-:Y:S01]  /*0510*/  IMAD.WIDE R4, R23, 0x4, R4 ;  /* 0x0000000417047825 */ /* 0x002fe200078e0204 */
[----:B------:R0:W1:Y:S03]  /*0520*/  MUFU.RCP R10, R29 ;  /* 0x0000001d000a7308 */ /* 0x0000660000001000 */
[----:B------:R-:W-:Y:S01]  /*0530*/  @!P6 FMUL R11, R11, 16777216 ;  /* 0x4b8000000b0be820 */ /* 0x000fe20000400000 */
[----:B------:R-:W-:Y:S01]  /*0540*/  CS2R R12, SRZ ;  /* 0x00000000000c7805 */ /* 0x000fe2000001ff00 */
[----:B0-----:R-:W-:Y:S01]  /*0550*/  FMUL R29, R26, R9 ;  /* 0x000000091a1d7220 */ /* 0x001fe20000400000 */
[----:B--2---:R-:W-:Y:S01]  /*0560*/  FMUL R26, R27, R14 ;  /* 0x0000000e1b1a7220 */ /* 0x004fe20000400000 */
[----:B------:R-:W-:-:S02]  /*0570*/  CS2R R8, SRZ ;  /* 0x0000000000087805 */ /* 0x000fc4000001ff00 */
[----:B------:R-:W-:Y:S01]  /*0580*/  CS2R R14, SRZ ;  /* 0x00000000000e7805 */ /* 0x000fe2000001ff00 */
[----:B-1----:R-:W-:Y:S01]  /*0590*/  FMUL R27, R10, R11 ;  /* 0x0000000b0a1b7220 */ /* 0x002fe20000400000 */
[----:B------:R-:W-:-:S04]  /*05a0*/  CS2R R10, SRZ ;  /* 0x00000000000a7805 */ /* 0x000fc8000001ff00 */
[----:B------:R-:W2:Y:S04]  /*05b0*/  @!P0 LDG.E.EL.128 R12, desc[UR6][R20.64] ;  /* 0x00000006140c8981 */ /* 0x000ea8000c2e1d00 */
[----:B------:R0:W2:Y:S01]  /*05c0*/  @!P0 LDG.E.EL.128 R8, desc[UR6][R4.64] ;  /* 0x0000000604088981 */ /* 0x0000a2000c2e1d00 */
[----:B------:R-:W-:-:S04]  /*05d0*/  FADD R23, R7, 9.9999997473787516356e-06 ;  /* 0x3727c5ac07177421 */ /* 0x000fc80000000000 */
[----:B------:R-:W1:Y:S01]  /*05e0*/  MUFU.SQRT R7, R23 ;  /* 0x0000001700077308 */ /* 0x000e620000002000 */
[----:B------:R-:W3:Y:S01]  /*05f0*/  S2UR UR5, SR_CgaCtaId ;  /* 0x00000000000579c3 */ /* 0x000ee20000008800 */
[C---:B-1----:R-:W-:Y:S02]  /*0600*/  FSETP.GT.AND P0, PT, R7.reuse, 8.50705917302346158658e+37, PT ;  /* 0x7e8000000700780b */ /* 0x042fe40003f04000 */
[----:B------:R-:W-:-:S11]  /*0610*/  FSETP.GEU.AND P1, PT, R7, 1.175494350822287508e-38, PT ;  /* 0x008000000700780b */ /* 0x000fd60003f2e000 */
[----:B------:R-:W-:-:S04]  /*0620*/  @P0 FMUL R7, R7, 0.25 ;  /* 0x3e80000007070820 */ /* 0x000fc80000400000 */
[----:B------:R-:W-:-:S04]  /*0630*/  @!P1 FMUL R7, R7, 16777216 ;  /* 0x4b80000007079820 */ /* 0x000fc80000400000 */
[----:B0-----:R0:W1:Y:S01]  /*0640*/  MUFU.RCP R5, R7 ;  /* 0x0000000700057308 */ /* 0x0010620000001000 */
[----:B------:R-:W-:Y:S01]  /*0650*/  FSEL R4, R19, 1, P0 ;  /* 0x3f80000013047808 */ /* 0x000fe20000000000 */
[----:B------:R-:W-:Y:S01]  /*0660*/  UMOV UR4, 0x400 ;  /* 0x0000040000047882 */ /* 0x000fe20000000000 */
[----:B------:R-:W-:-:S03]  /*0670*/  SHF.R.U32.HI R19, RZ, 0x3, R0 ;  /* 0x00000003ff137819 */ /* 0x000fc60000011600 */
[----:B------:R-:W-:Y:S01]  /*0680*/  @!P1 FMUL R4, R4, 16777216 ;  /* 0x4b80000004049820 */ /* 0x000fe20000400000 */
[----:B0-----:R-:W-:Y:S01]  /*0690*/  FMUL R7, R16, R29 ;  /* 0x0000001d10077220 */ /* 0x001fe20000400000 */
[----:B------:R-:W-:Y:S01]  /*06a0*/  IMAD.SHL.U32 R16, R0, 0x80, RZ ;  /* 0x0000008000107824 */ /* 0x000fe200078e00ff */
[----:B---3--:R-:W-:Y:S01]  /*06b0*/  UPRMT UR4, UR5, 0x654, UR4 ;  /* 0x0000065405047896 */ /* 0x008fe20008000004 */
[----:B-1----:R-:W-:-:S03]  /*06c0*/  FMUL R5, R5, R4 ;  /* 0x0000000405057220 */ /* 0x002fc60000400000 */
[----:B------:R-:W-:Y:S01]  /*06d0*/  LOP3.LUT R16, R16, 0x380, RZ, 0xc0, !PT ;  /* 0x0000038010107812 */ /* 0x000fe200078ec0ff */
[----:B------:R-:W-:Y:S01]  /*06e0*/  FMUL R4, R17, R26 ;  /* 0x0000001a11047220 */ /* 0x000fe20000400000 */
[----:B------:R-:W-:Y:S01]  /*06f0*/  SGXT.U32 R17, R19, 0x4 ;  /* 0x000000041311781a */ /* 0x000fe20000000000 */
[-C--:B------:R-:W-:Y:S01]  /*0700*/  FMUL R19, R18, R27.reuse ;  /* 0x0000001b12137220 */ /* 0x080fe20000400000 */
[----:B------:R-:W-:Y:S01]  /*0710*/  LOP3.LUT R18, R16, 0x20, RZ, 0xfc, !PT ;  /* 0x0000002010127812 */ /* 0x000fe200078efcff */
[----:B------:R-:W-:Y:S01]  /*0720*/  FMUL R27, R24, R27 ;  /* 0x0000001b181b7220 */ /* 0x000fe20000400000 */
[C---:B------:R-:W-:Y:S02]  /*0730*/  LOP3.LUT R23, R16.reuse, 0x40, RZ, 0xfc, !PT ;  /* 0x0000004010177812 */ /* 0x040fe400078efcff */
[C---:B------:R-:W-:Y:S02]  /*0740*/  LOP3.LUT R21, R16.reuse, R17, RZ, 0xfc, !PT ;  /* 0x0000001110157212 */ /* 0x040fe400078efcff */
[----:B------:R-:W-:-:S02]  /*0750*/  LOP3.LUT R24, R16, 0x60, RZ, 0xfc, !PT ;  /* 0x0000006010187812 */ /* 0x000fc400078efcff */
[----:B------:R-:W-:Y:S02]  /*0760*/  LEA.HI R20, R16, UR4, RZ, 0x1d ;  /* 0x0000000410147c11 */ /* 0x000fe4000f8fe8ff */
[----:B------:R-:W-:Y:S02]  /*0770*/  LEA.HI R16, R18, UR4, RZ, 0x1d ;  /* 0x0000000412107c11 */ /* 0x000fe4000f8fe8ff */
[----:B------:R-:W-:Y:S01]  /*0780*/  LEA.HI R18, R23, UR4, RZ, 0x1d ;  /* 0x0000000417127c11 */ /* 0x000fe2000f8fe8ff */
[----:B------:R-:W-:Y:S01]  /*0790*/  FMUL R22, R22, R5 ;  /* 0x0000000516167220 */ /* 0x000fe20000400000 */
[----:B------:R-:W-:Y:S01]  /*07a0*/  LEA.HI R24, R24, UR4, RZ, 0x1d ;  /* 0x0000000418187c11 */ /* 0x000fe2000f8fe8ff */
[----:B------:R-:W-:Y:S01]  /*07b0*/  FMUL R29, R28, R29 ;  /* 0x0000001d1c1d7220 */ /* 0x000fe20000400000 */
[----:B------:R-:W-:Y:S02]  /*07c0*/  IMAD R20, R21, 0x4, R20 ;  /* 0x0000000415147824 */ /* 0x000fe400078e0214 */
[----:B------:R-:W-:Y:S01]  /*07d0*/  FMUL R6, R6, R5 ;  /* 0x0000000506067220 */ /* 0x000fe20000400000 */
[----:B------:R-:W-:Y:S01]  /*07e0*/  FMUL R26, R25, R26 ;  /* 0x0000001a191a7220 */ /* 0x000fe20000400000 */
[C---:B------:R-:W-:Y:S01]  /*07f0*/  LEA R16, R21.reuse, R16, 0x2 ;  /* 0x0000001015107211 */ /* 0x040fe200078e10ff */
[C---:B------:R-:W-:Y:S01]  /*0800*/  IMAD R18, R21.reuse, 0x4, R18 ;  /* 0x0000000415127824 */ /* 0x040fe200078e0212 */
[----:B------:R-:W-:Y:S01]  /*0810*/  LEA R21, R21, R24, 0x2 ;  /* 0x0000001815157211 */ /* 0x000fe200078e10ff */
[----:B--2---:R-:W-:Y:S01]  /*0820*/  FFMA R7, R7, R8, R12 ;  /* 0x0000000807077223 */ /* 0x004fe2000000000c */
[----:B------:R-:W-:Y:S01]  /*0830*/  FFMA R5, R4, R9, R13 ;  /* 0x0000000904057223 */ /* 0x000fe2000000000d */
[----:B------:R-:W-:Y:S01]  /*0840*/  FFMA R19, R19, R10, R14 ;  /* 0x0000000a13137223 */ /* 0x000fe2000000000e */
[----:B------:R-:W-:Y:S01]  /*0850*/  FFMA R22, R22, R11, R15 ;  /* 0x0000000b16167223 */ /* 0x000fe2000000000f */
[----:B------:R-:W-:Y:S01]  /*0860*/  FFMA R29, R29, R8, R12 ;  /* 0x000000081d1d7223 */ /* 0x000fe2000000000c */
[----:B------:R-:W-:Y:S01]  /*0870*/  FFMA R13, R26, R9, R13 ;  /* 0x000000091a0d7223 */ /* 0x000fe2000000000d */
[----:B------:R-:W-:Y:S01]  /*0880*/  STS [R20], R7 ;  /* 0x0000000714007388 */ /* 0x000fe20000000800 */
[----:B------:R-:W-:Y:S01]  /*0890*/  FFMA R27, R27, R10, R14 ;  /* 0x0000000a1b1b7223 */ /* 0x000fe2000000000e */
[----:B------:R-:W-:-:S02]  /*08a0*/  FFMA R12, R6, R11, R15 ;  /* 0x0000000b060c7223 */ /* 0x000fc4000000000f */
[----:B------:R-:W-:Y:S04]  /*08b0*/  STS [R16+0x80], R5 ;  /* 0x0000800510007388 */ /* 0x000fe80000000800 */
[----:B------:R-:W-:Y:S04]  /*08c0*/  STS [R18+0x100], R19 ;  /* 0x0001001312007388 */ /* 0x000fe80000000800 */
[----:B------:R-:W-:Y:S04]  /*08d0*/  STS [R21+0x180], R22 ;  /* 0x0001801615007388 */ /* 0x000fe80000000800 */
[----:B------:R-:W-:Y:S04]  /*08e0*/  STS [R20+0x40], R29 ;  /* 0x0000401d14007388 */ /* 0x000fe80000000800 */
[----:B------:R-:W-:Y:S04]  /*08f0*/  STS [R16+0xc0], R13 ;  /* 0x0000c00d10007388 */ /* 0x000fe80000000800 */
[----:B------:R-:W-:Y:S04]  /*0900*/  STS [R18+0x140], R27 ;  /* 0x0001401b12007388 */ /* 0x000fe80000000800 */
[----:B------:R0:W-:Y:S01]  /*0910*/  STS [R21+0x1c0], R12 ;  /* 0x0001c00c15007388 */ /* 0x0001e20000000800 */
[----:B------:R-:W-:Y:S01]  /*0920*/  SHF.R.U32.HI R4, RZ, 0x1, R0 ;  /* 0x00000001ff047819 */ /* 0x000fe20000011600 */
[----:B------:R-:W-:-:S03]  /*0930*/  IMAD.SHL.U32 R10, R0, 0x4, RZ ;  /* 0x00000004000a7824 */ /* 0x000fc600078e00ff */
[----:B------:R-:W-:Y:S02]  /*0940*/  LOP3.LUT R4, R4, 0x3c, RZ, 0xc0, !PT ;  /* 0x0000003c04047812 */ /* 0x000fe400078ec0ff */
[----:B------:R-:W-:Y:S02]  /*0950*/  LOP3.LUT R10, R10, 0x1fc, RZ, 0xc0, !PT ;  /* 0x000001fc0a0a7812 */ /* 0x000fe400078ec0ff */
[----:B------:R-:W-:-:S05]  /*0960*/  IADD3 R9, R4, UR4, RZ ;  /* 0x0000000404097c10 */ /* 0x000fca000fffe0ff */
[----:B------:R-:W-:Y:S01]  /*0970*/  IMAD R11, R10, 0x4, R9 ;  /* 0x000000040a0b7824 */ /* 0x000fe200078e0209 */
[----:B------:R-:W-:Y:S01]  /*0980*/  BAR.SYNC.DEFER_BLOCKING 0x0 ;  /* 0x0000000000007b1d */ /* 0x000fe20000010000 */
[----:B------:R-:W-:-:S07]  /*0990*/  SHF.L.U32 R0, R0, 0x2, RZ ;  /* 0x0000000200007819 */ /* 0x000fce00000006ff */
[----:B------:R-:W1:Y:S01]  /*09a0*/  LDC.64 R8, c[0x0][0x238] ;  /* 0x00008e00ff087b82 */ /* 0x000e620000000a00 */
[----:B------:R-:W-:Y:S04]  /*09b0*/  LDS R4, [R11] ;  /* 0x000000000b047984 */ /* 0x000fe80000000800 */
[----:B------:R-:W-:Y:S04]  /*09c0*/  LDS R5, [R11+0x4] ;  /* 0x000004000b057984 */ /* 0x000fe80000000800 */
[----:B------:R-:W-:Y:S04]  /*09d0*/  LDS R6, [R11+0x8] ;  /* 0x000008000b067984 */ /* 0x000fe80000000800 */
[----:B------:R2:W3:Y:S01]  /*09e0*/  LDS R7, [R11+0xc] ;  /* 0x00000c000b077984 */ /* 0x0004e20000000800 */
[----:B------:R-:W-:-:S02]  /*09f0*/  LOP3.LUT R0, R3, 0x1c, R0, 0xf8, !PT ;  /* 0x0000001c03007812 */ /* 0x000fc400078ef800 */
[----:B------:R-:W-:Y:S02]  /*0a00*/  LOP3.LUT R3, R2, R17, RZ, 0xfc, !PT ;  /* 0x0000001102037212 */ /* 0x000fe400078efcff */
[----:B------:R-:W-:Y:S02]  /*0a10*/  ISETP.GE.AND P0, PT, R0, 0x40, PT ;  /* 0x000000400000780c */ /* 0x000fe40003f06270 */
[----:B------:R-:W-:Y:S02]  /*0a20*/  LOP3.LUT R17, R2, 0x10, R17, 0xfe, !PT ;  /* 0x0000001002117812 */ /* 0x000fe400078efe11 */
[----:B0-----:R-:W-:Y:S02]  /*0a30*/  LOP3.LUT R12, R10, 0x200, RZ, 0xfc, !PT ;  /* 0x000002000a0c7812 */ /* 0x001fe400078efcff */
[----:B------:R-:W-:Y:S02]  /*0a40*/  ISETP.LT.AND P1, PT, R3, 0x200, !P0 ;  /* 0x000002000300780c */ /* 0x000fe40004721270 */
[----:B------:R-:W-:Y:S01]  /*0a50*/  ISETP.LT.AND P0, PT, R17, 0x200, !P0 ;  /* 0x000002001100780c */ /* 0x000fe20004701270 */
[----:B------:R-:W-:Y:S01]  /*0a60*/  IMAD R3, R3, 0x40, R0 ;  /* 0x0000004003037824 */ /* 0x000fe200078e0200 */
[----:B------:R-:W-:-:S03]  /*0a70*/  SHF.R.U32.HI R12, RZ, 0x3, R12 ;  /* 0x00000003ff0c7819 */ /* 0x000fc6000001160c */
[----:B-1----:R-:W-:Y:S01]  /*0a80*/  IMAD.WIDE R2, R3, 0x4, R8 ;  /* 0x0000000403027825 */ /* 0x002fe200078e0208 */
[----:B------:R-:W-:-:S04]  /*0a90*/  LOP3.LUT R12, R12, 0x7c, RZ, 0xc0, !PT ;  /* 0x0000007c0c0c7812 */ /* 0x000fc800078ec0ff */
[----:B--2---:R-:W-:-:S05]  /*0aa0*/  IADD3 R11, R12, UR4, RZ ;  /* 0x000000040c0b7c10 */ /* 0x004fca000fffe0ff */
[----:B------:R-:W-:Y:S01]  /*0ab0*/  IMAD R11, R10, 0x4, R11 ;  /* 0x000000040a0b7824 */ /* 0x000fe200078e020b */
[----:B---3--:R0:W-:Y:S02]  /*0ac0*/  @P1 STG.E.128 desc[UR6][R2.64], R4 ;  /* 0x0000000402001986 */ /* 0x0081e4000c101d06 */
[----:B0-----:R-:W-:Y:S05]  /*0ad0*/  @!P0 EXIT ;  /* 0x000000000000894d */ /* 0x001fea0003800000 */
[----:B0-----:R-:W-:Y:S01]  /*0ae0*/  LDS R4, [R11+0x800] ;  /* 0x000800000b047984 */ /* 0x001fe20000000800 */
[----:B------:R-:W-:-:S03]  /*0af0*/  LEA R17, R17, R0, 0x6 ;  /* 0x0000000011117211 */ /* 0x000fc600078e30ff */
[----:B------:R-:W-:Y:S02]  /*0b00*/  LDS R5, [R11+0x804] ;  /* 0x000804000b057984 */ /* 0x000fe40000000800 */
[----:B------:R-:W-:Y:S02]  /*0b10*/  IMAD.WIDE R8, R17, 0x4, R8 ;  /* 0x0000000411087825 */ /* 0x000fe400078e0208 */
[----:B------:R-:W-:Y:S04]  /*0b20*/  LDS R6, [R11+0x808] ;  /* 0x000808000b067984 */ /* 0x000fe80000000800 */
[----:B------:R-:W0:Y:S04]  /*0b30*/  LDS R7, [R11+0x80c] ;  /* 0x00080c000b077984 */ /* 0x000e280000000800 */
[----:B0-----:R-:W-:Y:S01]  /*0b40*/  STG.E.128 desc[UR6][R8.64], R4 ;  /* 0x0000000408007986 */ /* 0x001fe2000c101d06 */
[----:B------:R-:W-:Y:S05]  /*0b50*/  EXIT ;  /* 0x000000000000794d */ /* 0x000fea0003800000 */
.L_x_0:
[----:B------:R-:W-:-:S00]  /*0b60*/  BRA `(.L_x_0) ;  /* 0xfffffffc00fc7947 */ /* 0x000fc0000383ffff */
[----:B------:R-:W-:-:S00]  /*0b70*/  NOP ;  /* 0x0000000000007918 */ /* 0x000fc00000000000 */
        /* <DEDUP_REMOVED lines=8> */
.L_x_1:


//--------------------- .nv.global.init           --------------------------
	.section	.nv.global.init,"aw",@progbits
.nv.global.init:
	.type		_$_str,@object
	.size		_$_str,(_$_str_$_2 - _$_str)
_$_str:
        /*0000*/ 	.byte	0x5f, 0x5f, 0x43, 0x55, 0x44, 0x41, 0x5f, 0x46, 0x54, 0x5a, 0x00
	.type		_$_str_$_2,@object
	.size		_$_str_$_2,(.L_1 - _$_str_$_2)
_$_str_$_2:
        /*000b*/ 	.byte	0x5f, 0x5f, 0x43, 0x55, 0x44, 0x41, 0x5f, 0x50, 0x52, 0x45, 0x43, 0x5f, 0x53, 0x51, 0x52, 0x54
        /*001b*/ 	.byte	0x00
.L_1:


//--------------------- .nv.shared.triton_poi_fused__native_batch_norm_legit_no_training_6 --------------------------
	.section	.nv.shared.triton_poi_fused__native_batch_norm_legit_no_training_6,"aw",@nobits
	.sectionflags	@""
	.align	16
	.zero		1024


//--------------------- .nv.constant0.triton_poi_fused__native_batch_norm_legit_no_training_6 --------------------------
	.section	.nv.constant0.triton_poi_fused__native_batch_norm_legit_no_training_6,"a",@progbits
	.sectionflags	@""
	.align	4
.nv.constant0.triton_poi_fused__native_batch_norm_legit_no_training_6:
	.zero		584
